	.headerflags	@"EF_CUDA_TEXMODE_UNIFIED EF_CUDA_64BIT_ADDRESS EF_CUDA_ACCELERATORS EF_CUDA_SM90 EF_CUDA_VIRTUAL_SM(EF_CUDA_SM90)"
	.elftype	@"ET_EXEC"


//--------------------- .nv.info                  --------------------------
	.section	.nv.info,"",@"SHT_CUDA_INFO"
	.align	4


	//----- nvinfo : EIATTR_REGCOUNT
	.align		4
        /*0000*/ 	.byte	0x04, 0x2f
        /*0002*/ 	.short	(.L_1 - .L_0)
	.align		4
.L_0:
        /*0004*/ 	.word	index@(triton_poi_fused_clone_7)
        /*0008*/ 	.word	0x00000014


	//----- nvinfo : EIATTR_MIN_STACK_SIZE
	.align		4
.L_1:
        /*000c*/ 	.byte	0x04, 0x12
        /*000e*/ 	.short	(.L_3 - .L_2)
	.align		4
.L_2:
        /*0010*/ 	.word	index@(triton_poi_fused_clone_7)
        /*0014*/ 	.word	0x00000000


	//----- nvinfo : EIATTR_FRAME_SIZE
	.align		4
.L_3:
        /*0018*/ 	.byte	0x04, 0x11
        /*001a*/ 	.short	(.L_5 - .L_4)
	.align		4
.L_4:
        /*001c*/ 	.word	index@(triton_poi_fused_clone_7)
        /*0020*/ 	.word	0x00000000


	//----- nvinfo : EIATTR_MIN_STACK_SIZE
	.align		4
.L_5:
        /*0024*/ 	.byte	0x04, 0x12
        /*0026*/ 	.short	(.L_7 - .L_6)
	.align		4
.L_6:
        /*0028*/ 	.word	index@(triton_poi_fused_clone_7)
        /*002c*/ 	.word	0x00000000
.L_7:


//--------------------- .nv.info.triton_poi_fused_clone_7 --------------------------
	.section	.nv.info.triton_poi_fused_clone_7,"",@"SHT_CUDA_INFO"
	.sectionflags	@""
	.align	4


	//----- nvinfo : EIATTR_CUDA_API_VERSION
	.align		4
        /*0000*/ 	.byte	0x04, 0x37
        /*0002*/ 	.short	(.L_9 - .L_8)
.L_8:
        /*0004*/ 	.word	0x0000007c


	//----- nvinfo : EIATTR_KPARAM_INFO
	.align		4
.L_9:
        /*0008*/ 	.byte	0x04, 0x17
        /*000a*/ 	.short	(.L_11 - .L_10)
.L_10:
        /*000c*/ 	.word	0x00000000
        /*0010*/ 	.short	0x0004
        /*0012*/ 	.short	0x0020
        /*0014*/ 	.byte	0x00, 0xf0, 0x11, 0x00


	//----- nvinfo : EIATTR_KPARAM_INFO
	.align		4
.L_11:
        /*0018*/ 	.byte	0x04, 0x17
        /*001a*/ 	.short	(.L_13 - .L_12)
.L_12:
        /*001c*/ 	.word	0x00000000
        /*0020*/ 	.short	0x0003
        /*0022*/ 	.short	0x0018
        /*0024*/ 	.byte	0x00, 0xf4, 0x21, 0x00


	//----- nvinfo : EIATTR_KPARAM_INFO
	.align		4
.L_13:
        /*0028*/ 	.byte	0x04, 0x17
        /*002a*/ 	.short	(.L_15 - .L_14)
.L_14:
        /*002c*/ 	.word	0x00000000
        /*0030*/ 	.short	0x0002
        /*0032*/ 	.short	0x0010
        /*0034*/ 	.byte	0x00, 0xf4, 0x21, 0x00


	//----- nvinfo : EIATTR_KPARAM_INFO
	.align		4
.L_15:
        /*0038*/ 	.byte	0x04, 0x17
        /*003a*/ 	.short	(.L_17 - .L_16)
.L_16:
        /*003c*/ 	.word	0x00000000
        /*0040*/ 	.short	0x0001
        /*0042*/ 	.short	0x0008
        /*0044*/ 	.byte	0x00, 0xf4, 0x21, 0x00


	//----- nvinfo : EIATTR_KPARAM_INFO
	.align		4
.L_17:
        /*0048*/ 	.byte	0x04, 0x17
        /*004a*/ 	.short	(.L_19 - .L_18)
.L_18:
        /*004c*/ 	.word	0x00000000
        /*0050*/ 	.short	0x0000
        /*0052*/ 	.short	0x0000
        /*0054*/ 	.byte	0x00, 0xf4, 0x21, 0x00


	//----- nvinfo : EIATTR_SPARSE_MMA_MASK
	.align		4
.L_19:
        /*0058*/ 	.byte	0x03, 0x50
        /*005a*/ 	.short	0x0000


	//----- nvinfo : EIATTR_MAXREG_COUNT
	.align		4
        /*005c*/ 	.byte	0x03, 0x1b
        /*005e*/ 	.short	0x00ff


	//----- nvinfo : EIATTR_EXIT_INSTR_OFFSETS
	.align		4
        /*0060*/ 	.byte	0x04, 0x1c
        /*0062*/ 	.short	(.L_21 - .L_20)


	//   ....[0]....
.L_20:
        /*0064*/ 	.word	0x00000260


	//----- nvinfo : EIATTR_REQNTID
	.align		4
.L_21:
        /*0068*/ 	.byte	0x04, 0x10
        /*006a*/ 	.short	(.L_23 - .L_22)
.L_22:
        /*006c*/ 	.word	0x00000100
        /*0070*/ 	.word	0x00000001
        /*0074*/ 	.word	0x00000001


	//----- nvinfo : EIATTR_CBANK_PARAM_SIZE
	.align		4
.L_23:
        /*0078*/ 	.byte	0x03, 0x19
        /*007a*/ 	.short	0x0024


	//----- nvinfo : EIATTR_PARAM_CBANK
	.align		4
        /*007c*/ 	.byte	0x04, 0x0a
        /*007e*/ 	.short	(.L_25 - .L_24)
	.align		4
.L_24:
        /*0080*/ 	.word	index@(.nv.constant0.triton_poi_fused_clone_7)
        /*0084*/ 	.short	0x0210
        /*0086*/ 	.short	0x0024


	//----- nvinfo : EIATTR_SW_WAR
	.align		4
.L_25:
        /*0088*/ 	.byte	0x04, 0x36
        /*008a*/ 	.short	(.L_27 - .L_26)
.L_26:
        /*008c*/ 	.word	0x00000008
.L_27:


//--------------------- .nv.callgraph             --------------------------
	.section	.nv.callgraph,"",@"SHT_CUDA_CALLGRAPH"
	.align	4
	.sectionentsize	8
	.align		4
        /*0000*/ 	.word	0x00000000
	.align		4
        /*0004*/ 	.word	0xffffffff
	.align		4
        /*0008*/ 	.word	0x00000000
	.align		4
        /*000c*/ 	.word	0xfffffffe
	.align		4
        /*0010*/ 	.word	0x00000000
	.align		4
        /*0014*/ 	.word	0xfffffffd
	.align		4
        /*0018*/ 	.word	0x00000000
	.align		4
        /*001c*/ 	.word	0xfffffffc


//--------------------- .text.triton_poi_fused_clone_7 --------------------------
	.section	.text.triton_poi_fused_clone_7,"ax",@progbits
	.align	128
        .global         triton_poi_fused_clone_7
        .type           triton_poi_fused_clone_7,@function
        .size           triton_poi_fused_clone_7,(.L_x_1 - triton_poi_fused_clone_7)
        .other          triton_poi_fused_clone_7,@"STO_CUDA_ENTRY STV_DEFAULT"
triton_poi_fused_clone_7:
.text.triton_poi_fused_clone_7:
[----:B------:R-:W-:Y:S01]  /*0000*/  LDC R1, c[0x0][0x28] ;  /* 0x00000a00ff017b82 */ /* 0x000fe20000000800 */
[----:B------:R-:W1:Y:S07]  /*0010*/  S2R R0, SR_TID.X ;  /* 0x0000000000007919 */ /* 0x000e6e0000002100 */
[----:B------:R-:W2:Y:S01]  /*0020*/  LDC.64 R6, c[0x0][0x218] ;  /* 0x00008600ff067b82 */ /* 0x000ea20000000a00 */
[----:B------:R-:W-:Y:S01]  /*0030*/  ULDC.64 UR4, c[0x0][0x208] ;  /* 0x0000820000047ab9 */ /* 0x000fe20000000a00 */
[----:B------:R-:W3:Y:S06]  /*0040*/  S2R R3, SR_CTAID.X ;  /* 0x0000000000037919 */ /* 0x000eec0000002500 */
[----:B------:R-:W4:Y:S01]  /*0050*/  LDC.64 R4, c[0x0][0x220] ;  /* 0x00008800ff047b82 */ /* 0x000f220000000a00 */
[----:B-1----:R-:W-:-:S04]  /*0060*/  SHF.L.U32 R0, R0, 0x1, RZ ;  /* 0x0000000100007819 */ /* 0x002fc800000006ff */
[----:B------:R-:W-:-:S04]  /*0070*/  LOP3.LUT R0, R0, 0x1fe, RZ, 0xc0, !PT ;  /* 0x000001fe00007812 */ /* 0x000fc800078ec0ff */
[----:B---3--:R-:W-:Y:S02]  /*0080*/  LEA R0, R3, R0, 0x9 ;  /* 0x0000000003007211 */ /* 0x008fe400078e48ff */
[----:B------:R-:W1:Y:S03]  /*0090*/  LDC.64 R2, c[0x0][0x210] ;  /* 0x00008400ff027b82 */ /* 0x000e660000000a00 */
[----:B------:R-:W-:-:S05]  /*00a0*/  IMAD.HI R8, R0, 0x2aaaaaab, RZ ;  /* 0x2aaaaaab00087827 */ /* 0x000fca00078e02ff */
[----:B------:R-:W-:-:S04]  /*00b0*/  SHF.R.U32.HI R9, RZ, 0x1f, R8 ;  /* 0x0000001fff097819 */ /* 0x000fc80000011608 */
[CC--:B------:R-:W-:Y:S02]  /*00c0*/  LEA.HI.SX32 R12, R8.reuse, R9.reuse, 0x16 ;  /* 0x00000009080c7211 */ /* 0x0c0fe400078fb2ff */
[-C--:B------:R-:W-:Y:S02]  /*00d0*/  LEA.HI.SX32 R11, R8, R9.reuse, 0x19 ;  /* 0x00000009080b7211 */ /* 0x080fe400078fcaff */
[----:B------:R-:W-:Y:S02]  /*00e0*/  LEA.HI R10, R12, R12, RZ, 0x1 ;  /* 0x0000000c0c0a7211 */ /* 0x000fe400078f08ff */
[----:B------:R-:W-:Y:S02]  /*00f0*/  LEA.HI.SX32 R17, R8, R9, 0x15 ;  /* 0x0000000908117211 */ /* 0x000fe400078faaff */
[----:B------:R-:W-:Y:S01]  /*0100*/  LOP3.LUT R15, R10, 0xfffffe, RZ, 0xc0, !PT ;  /* 0x00fffffe0a0f7812 */ /* 0x000fe200078ec0ff */
[C---:B------:R-:W-:Y:S01]  /*0110*/  IMAD R10, R11.reuse, -0x300, R0 ;  /* 0xfffffd000b0a7824 */ /* 0x040fe200078e0200 */
[----:B------:R-:W-:-:S02]  /*0120*/  LEA.HI R13, R11, R11, RZ, 0x3 ;  /* 0x0000000b0b0d7211 */ /* 0x000fc400078f18ff */
[----:B------:R-:W-:Y:S01]  /*0130*/  IADD3 R15, R12, -R15, RZ ;  /* 0x8000000f0c0f7210 */ /* 0x000fe20007ffe0ff */
[----:B------:R-:W-:Y:S01]  /*0140*/  IMAD R10, R17, 0x3000, R10 ;  /* 0x00003000110a7824 */ /* 0x000fe200078e020a */
[----:B------:R-:W-:Y:S02]  /*0150*/  LOP3.LUT R12, R13, 0x7ffff8, RZ, 0xc0, !PT ;  /* 0x007ffff80d0c7812 */ /* 0x000fe400078ec0ff */
[----:B------:R-:W-:Y:S01]  /*0160*/  LEA.HI R9, R8, R9, RZ, 0x1c ;  /* 0x0000000908097211 */ /* 0x000fe200078fe0ff */
[----:B------:R-:W-:Y:S01]  /*0170*/  IMAD R15, R15, 0x300, R10 ;  /* 0x000003000f0f7824 */ /* 0x000fe200078e020a */
[----:B------:R-:W-:-:S03]  /*0180*/  IADD3 R12, R11, -R12, RZ ;  /* 0x8000000c0b0c7210 */ /* 0x000fc60007ffe0ff */
[----:B------:R-:W-:Y:S02]  /*0190*/  IMAD R9, R9, -0x60, R0 ;  /* 0xffffffa009097824 */ /* 0x000fe400078e0200 */
[----:B------:R-:W-:Y:S02]  /*01a0*/  IMAD R15, R12, 0x600, R15 ;  /* 0x000006000c0f7824 */ /* 0x000fe400078e020f */
[----:B--2---:R-:W-:-:S04]  /*01b0*/  IMAD.WIDE R6, R9, 0x4, R6 ;  /* 0x0000000409067825 */ /* 0x004fc800078e0206 */
[----:B----4-:R-:W-:Y:S02]  /*01c0*/  IMAD.WIDE R4, R9, 0x4, R4 ;  /* 0x0000000409047825 */ /* 0x010fe400078e0204 */
[----:B------:R-:W2:Y:S01]  /*01d0*/  LDG.E.EL.64 R6, desc[UR4][R6.64] ;  /* 0x0000000406067981 */ /* 0x000ea2000c2e1b00 */
[----:B------:R-:W3:Y:S01]  /*01e0*/  LDC.64 R8, c[0x0][0x228] ;  /* 0x00008a00ff087b82 */ /* 0x000ee20000000a00 */
[----:B-1----:R-:W-:Y:S02]  /*01f0*/  IMAD.WIDE R2, R15, 0x4, R2 ;  /* 0x000000040f027825 */ /* 0x002fe400078e0202 */
[----:B------:R-:W2:Y:S04]  /*0200*/  LDG.E.EL.64 R4, desc[UR4][R4.64] ;  /* 0x0000000404047981 */ /* 0x000ea8000c2e1b00 */
[----:B------:R-:W2:Y:S01]  /*0210*/  LDG.E.64 R2, desc[UR4][R2.64] ;  /* 0x0000000402027981 */ /* 0x000ea2000c1e1b00 */
[----:B---3--:R-:W-:-:S04]  /*0220*/  IMAD.WIDE R8, R0, 0x4, R8 ;  /* 0x0000000400087825 */ /* 0x008fc800078e0208 */
[----:B--2---:R-:W-:Y:S01]  /*0230*/  FFMA R10, R2, R6, R4 ;  /* 0x00000006020a7223 */ /* 0x004fe20000000004 */
[----:B------:R-:W-:-:S05]  /*0240*/  FFMA R11, R3, R7, R5 ;  /* 0x00000007030b7223 */ /* 0x000fca0000000005 */
[----:B------:R-:W-:Y:S01]  /*0250*/  STG.E.64 desc[UR4][R8.64], R10 ;  /* 0x0000000a08007986 */ /* 0x000fe2000c101b04 */
[----:B------:R-:W-:Y:S05]  /*0260*/  EXIT ;  /* 0x000000000000794d */ /* 0x000fea0003800000 */
.L_x_0:
[----:B------:R-:W-:-:S00]  /*0270*/  BRA `(.L_x_0) ;  /* 0xfffffffc00fc7947 */ /* 0x000fc0000383ffff */
[----:B------:R-:W-:-:S00]  /*0280*/  NOP ;  /* 0x0000000000007918 */ /* 0x000fc00000000000 */
[----:B------:R-:W-:-:S00]  /*0290*/  NOP ;  /* 0x0000000000007918 */ /* 0x000fc00000000000 */
[----:B------:R-:W-:-:S00]  /*02a0*/  NOP ;  /* 0x0000000000007918 */ /* 0x000fc00000000000 */
[----:B------:R-:W-:-:S00]  /*02b0*/  NOP ;  /* 0x0000000000007918 */ /* 0x000fc00000000000 */
[----:B------:R-:W-:-:S00]  /*02c0*/  NOP ;  /* 0x0000000000007918 */ /* 0x000fc00000000000 */
[----:B------:R-:W-:-:S00]  /*02d0*/  NOP ;  /* 0x0000000000007918 */ /* 0x000fc00000000000 */
[----:B------:R-:W-:-:S00]  /*02e0*/  NOP ;  /* 0x0000000000007918 */ /* 0x000fc00000000000 */
[----:B------:R-:W-:-:S00]  /*02f0*/  NOP ;  /* 0x0000000000007918 */ /* 0x000fc00000000000 */
.L_x_1:


//--------------------- .nv.constant0.triton_poi_fused_clone_7 --------------------------
	.section	.nv.constant0.triton_poi_fused_clone_7,"a",@progbits
	.sectionflags	@""
	.align	4
.nv.constant0.triton_poi_fused_clone_7:
	.zero		564
